//
// Generated by NVIDIA NVVM Compiler
//
// Compiler Build ID: CL-36424714
// Cuda compilation tools, release 13.0, V13.0.88
// Based on NVVM 20.0.0
//

.version 9.0
.target sm_100
.address_size 64

	// .globl	_Z9cuda_gemmILj16EEvPfS0_S0_iii
// _ZZ9cuda_gemmILj16EEvPfS0_S0_iiiE8a_shared has been demoted
// _ZZ9cuda_gemmILj16EEvPfS0_S0_iiiE8b_shared has been demoted

.visible .entry _Z9cuda_gemmILj16EEvPfS0_S0_iii(
	.param .u64 .ptr .align 1 _Z9cuda_gemmILj16EEvPfS0_S0_iii_param_0,
	.param .u64 .ptr .align 1 _Z9cuda_gemmILj16EEvPfS0_S0_iii_param_1,
	.param .u64 .ptr .align 1 _Z9cuda_gemmILj16EEvPfS0_S0_iii_param_2,
	.param .u32 _Z9cuda_gemmILj16EEvPfS0_S0_iii_param_3,
	.param .u32 _Z9cuda_gemmILj16EEvPfS0_S0_iii_param_4,
	.param .u32 _Z9cuda_gemmILj16EEvPfS0_S0_iii_param_5
)
{
	.reg .pred 	%p<6>;
	.reg .b32 	%r<34>;
	.reg .b32 	%f<57>;
	.reg .b64 	%rd<19>;
	// demoted variable
	.shared .align 4 .b8 _ZZ9cuda_gemmILj16EEvPfS0_S0_iiiE8a_shared[1024];
	// demoted variable
	.shared .align 4 .b8 _ZZ9cuda_gemmILj16EEvPfS0_S0_iiiE8b_shared[1024];
	ld.param.u64 	%rd5, [_Z9cuda_gemmILj16EEvPfS0_S0_iii_param_0];
	ld.param.u64 	%rd6, [_Z9cuda_gemmILj16EEvPfS0_S0_iii_param_1];
	ld.param.u64 	%rd7, [_Z9cuda_gemmILj16EEvPfS0_S0_iii_param_2];
	ld.param.u32 	%r18, [_Z9cuda_gemmILj16EEvPfS0_S0_iii_param_3];
	ld.param.u32 	%r16, [_Z9cuda_gemmILj16EEvPfS0_S0_iii_param_4];
	ld.param.u32 	%r17, [_Z9cuda_gemmILj16EEvPfS0_S0_iii_param_5];
	mov.u32 	%r1, %ntid.x;
	mov.u32 	%r20, %ctaid.x;
	mul.lo.s32 	%r2, %r1, %r20;
	mov.u32 	%r3, %tid.x;
	add.s32 	%r4, %r2, %r3;
	mov.u32 	%r21, %ntid.y;
	mov.u32 	%r22, %ctaid.y;
	mul.lo.s32 	%r5, %r21, %r22;
	mov.u32 	%r6, %tid.y;
	add.s32 	%r23, %r5, %r6;
	setp.ge.s32 	%p1, %r4, %r16;
	setp.ge.s32 	%p2, %r23, %r18;
	or.pred  	%p3, %p1, %p2;
	@%p3 bra 	$L__BB0_5;
	mul.lo.s32 	%r8, %r17, %r5;
	setp.lt.s32 	%p4, %r17, 1;
	mov.f32 	%f56, 0f00000000;
	@%p4 bra 	$L__BB0_4;
	mad.lo.s32 	%r9, %r17, %r6, %r3;
	shl.b32 	%r25, %r6, 6;
	mov.u32 	%r26, _ZZ9cuda_gemmILj16EEvPfS0_S0_iiiE8a_shared;
	add.s32 	%r10, %r26, %r25;
	shl.b32 	%r27, %r3, 2;
	add.s32 	%r11, %r10, %r27;
	mov.u32 	%r28, _ZZ9cuda_gemmILj16EEvPfS0_S0_iiiE8b_shared;
	add.s32 	%r13, %r28, %r27;
	add.s32 	%r12, %r13, %r25;
	cvta.to.global.u64 	%rd1, %rd5;
	cvta.to.global.u64 	%rd2, %rd6;
	cvt.u64.u32 	%rd3, %r2;
	cvt.u64.u32 	%rd4, %r8;
	mov.f32 	%f56, 0f00000000;
	mov.b32 	%r33, 0;
$L__BB0_3:
	add.s32 	%r29, %r9, %r33;
	cvt.u64.u32 	%rd8, %r29;
	add.s64 	%rd9, %rd8, %rd4;
	shl.b64 	%rd10, %rd9, 2;
	add.s64 	%rd11, %rd1, %rd10;
	ld.global.f32 	%f6, [%rd11];
	st.shared.f32 	[%r11], %f6;
	add.s32 	%r30, %r33, %r6;
	mad.lo.s32 	%r31, %r30, %r16, %r3;
	cvt.u64.u32 	%rd12, %r31;
	add.s64 	%rd13, %rd12, %rd3;
	shl.b64 	%rd14, %rd13, 2;
	add.s64 	%rd15, %rd2, %rd14;
	ld.global.f32 	%f7, [%rd15];
	st.shared.f32 	[%r12], %f7;
	bar.sync 	0;
	ld.shared.f32 	%f8, [%r10];
	ld.shared.f32 	%f9, [%r13];
	fma.rn.f32 	%f10, %f8, %f9, %f56;
	ld.shared.f32 	%f11, [%r10+4];
	ld.shared.f32 	%f12, [%r13+64];
	fma.rn.f32 	%f13, %f11, %f12, %f10;
	ld.shared.f32 	%f14, [%r10+8];
	ld.shared.f32 	%f15, [%r13+128];
	fma.rn.f32 	%f16, %f14, %f15, %f13;
	ld.shared.f32 	%f17, [%r10+12];
	ld.shared.f32 	%f18, [%r13+192];
	fma.rn.f32 	%f19, %f17, %f18, %f16;
	ld.shared.f32 	%f20, [%r10+16];
	ld.shared.f32 	%f21, [%r13+256];
	fma.rn.f32 	%f22, %f20, %f21, %f19;
	ld.shared.f32 	%f23, [%r10+20];
	ld.shared.f32 	%f24, [%r13+320];
	fma.rn.f32 	%f25, %f23, %f24, %f22;
	ld.shared.f32 	%f26, [%r10+24];
	ld.shared.f32 	%f27, [%r13+384];
	fma.rn.f32 	%f28, %f26, %f27, %f25;
	ld.shared.f32 	%f29, [%r10+28];
	ld.shared.f32 	%f30, [%r13+448];
	fma.rn.f32 	%f31, %f29, %f30, %f28;
	ld.shared.f32 	%f32, [%r10+32];
	ld.shared.f32 	%f33, [%r13+512];
	fma.rn.f32 	%f34, %f32, %f33, %f31;
	ld.shared.f32 	%f35, [%r10+36];
	ld.shared.f32 	%f36, [%r13+576];
	fma.rn.f32 	%f37, %f35, %f36, %f34;
	ld.shared.f32 	%f38, [%r10+40];
	ld.shared.f32 	%f39, [%r13+640];
	fma.rn.f32 	%f40, %f38, %f39, %f37;
	ld.shared.f32 	%f41, [%r10+44];
	ld.shared.f32 	%f42, [%r13+704];
	fma.rn.f32 	%f43, %f41, %f42, %f40;
	ld.shared.f32 	%f44, [%r10+48];
	ld.shared.f32 	%f45, [%r13+768];
	fma.rn.f32 	%f46, %f44, %f45, %f43;
	ld.shared.f32 	%f47, [%r10+52];
	ld.shared.f32 	%f48, [%r13+832];
	fma.rn.f32 	%f49, %f47, %f48, %f46;
	ld.shared.f32 	%f50, [%r10+56];
	ld.shared.f32 	%f51, [%r13+896];
	fma.rn.f32 	%f52, %f50, %f51, %f49;
	ld.shared.f32 	%f53, [%r10+60];
	ld.shared.f32 	%f54, [%r13+960];
	fma.rn.f32 	%f56, %f53, %f54, %f52;
	bar.sync 	0;
	add.s32 	%r33, %r33, %r1;
	setp.lt.s32 	%p5, %r33, %r17;
	@%p5 bra 	$L__BB0_3;
$L__BB0_4:
	mad.lo.s32 	%r32, %r16, %r23, %r4;
	cvta.to.global.u64 	%rd16, %rd7;
	mul.wide.s32 	%rd17, %r32, 4;
	add.s64 	%rd18, %rd16, %rd17;
	st.global.f32 	[%rd18], %f56;
$L__BB0_5:
	ret;

}


// ===== COMPILED SASS (sm_100) =====

	.target	sm_100

	.elftype	@"ET_EXEC"


//--------------------- .note.nv.tkinfo           --------------------------
	.section	.note.nv.tkinfo,"",@"SHT_NOTE"
	.sectionflags	@"SHF_NOTE_NV_TKINFO"
	.tkinfo
        /*0018*/ 	.word	0x00000002
        /*0030*/ 	.string	""
        /*0030*/ 	.string	"ptxas"
        /*0030*/ 	.string	"Cuda compilation tools, release 13.0, V13.0.88"
        /*0030*/ 	.string	"Build cuda_13.0.r13.0/compiler.36424714_0"
        /*0030*/ 	.string	"-arch sm_100 -m 64 "



//--------------------- .note.nv.cuinfo           --------------------------
	.section	.note.nv.cuinfo,"",@"SHT_NOTE"
	.sectionflags	@"SHF_NOTE_NV_CUINFO"
        /*0018*/ 	.short	0x0002
        /*001a*/ 	.short	0x0064
        /*001c*/ 	.short	0x0082
	.zero		2


//--------------------- .nv.info                  --------------------------
	.section	.nv.info,"",@"SHT_CUDA_INFO"
	.align	4


	//----- nvinfo : EIATTR_REGCOUNT
	.align		4
        /*0000*/ 	.byte	0x04, 0x2f
        /*0002*/ 	.short	(.L_1 - .L_0)
	.align		4
.L_0:
        /*0004*/ 	.word	index@(_Z9cuda_gemmILj16EEvPfS0_S0_iii)
        /*0008*/ 	.word	0x0000001f


	//----- nvinfo : EIATTR_FRAME_SIZE
	.align		4
.L_1:
        /*000c*/ 	.byte	0x04, 0x11
        /*000e*/ 	.short	(.L_3 - .L_2)
	.align		4
.L_2:
        /*0010*/ 	.word	index@(_Z9cuda_gemmILj16EEvPfS0_S0_iii)
        /*0014*/ 	.word	0x00000000


	//----- nvinfo : EIATTR_MIN_STACK_SIZE
	.align		4
.L_3:
        /*0018*/ 	.byte	0x04, 0x12
        /*001a*/ 	.short	(.L_5 - .L_4)
	.align		4
.L_4:
        /*001c*/ 	.word	index@(_Z9cuda_gemmILj16EEvPfS0_S0_iii)
        /*0020*/ 	.word	0x00000000
.L_5:


//--------------------- .nv.compat                --------------------------
	.section	.nv.compat,"",@"SHT_CUDA_COMPAT_INFO"
	.align	4
        /*0000*/ 	.byte	0x02, 0x09, 0x00, 0x00, 0x02, 0x02, 0x01, 0x00, 0x02, 0x05, 0x05, 0x00, 0x03, 0x07, 0x01, 0x01
        /*0010*/ 	.byte	0x02, 0x03, 0x00, 0x00, 0x02, 0x06, 0x01, 0x00, 0x04, 0x0b, 0x08, 0x00, 0x09, 0x00, 0x00, 0x00
        /*0020*/ 	.byte	0x00, 0x00, 0x00, 0x00


//--------------------- .nv.info._Z9cuda_gemmILj16EEvPfS0_S0_iii --------------------------
	.section	.nv.info._Z9cuda_gemmILj16EEvPfS0_S0_iii,"",@"SHT_CUDA_INFO"
	.sectionflags	@""
	.align	4


	//----- nvinfo : EIATTR_CUDA_API_VERSION
	.align		4
        /*0000*/ 	.byte	0x04, 0x37
        /*0002*/ 	.short	(.L_7 - .L_6)
.L_6:
        /*0004*/ 	.word	0x00000082


	//----- nvinfo : EIATTR_KPARAM_INFO
	.align		4
.L_7:
        /*0008*/ 	.byte	0x04, 0x17
        /*000a*/ 	.short	(.L_9 - .L_8)
.L_8:
        /*000c*/ 	.word	0x00000000
        /*0010*/ 	.short	0x0005
        /*0012*/ 	.short	0x0020
        /*0014*/ 	.byte	0x00, 0xf0, 0x11, 0x00


	//----- nvinfo : EIATTR_KPARAM_INFO
	.align		4
.L_9:
        /*0018*/ 	.byte	0x04, 0x17
        /*001a*/ 	.short	(.L_11 - .L_10)
.L_10:
        /*001c*/ 	.word	0x00000000
        /*0020*/ 	.short	0x0004
        /*0022*/ 	.short	0x001c
        /*0024*/ 	.byte	0x00, 0xf0, 0x11, 0x00


	//----- nvinfo : EIATTR_KPARAM_INFO
	.align		4
.L_11:
        /*0028*/ 	.byte	0x04, 0x17
        /*002a*/ 	.short	(.L_13 - .L_12)
.L_12:
        /*002c*/ 	.word	0x00000000
        /*0030*/ 	.short	0x0003
        /*0032*/ 	.short	0x0018
        /*0034*/ 	.byte	0x00, 0xf0, 0x11, 0x00


	//----- nvinfo : EIATTR_KPARAM_INFO
	.align		4
.L_13:
        /*0038*/ 	.byte	0x04, 0x17
        /*003a*/ 	.short	(.L_15 - .L_14)
.L_14:
        /*003c*/ 	.word	0x00000000
        /*0040*/ 	.short	0x0002
        /*0042*/ 	.short	0x0010
        /*0044*/ 	.byte	0x00, 0xf5, 0x21, 0x00


	//----- nvinfo : EIATTR_KPARAM_INFO
	.align		4
.L_15:
        /*0048*/ 	.byte	0x04, 0x17
        /*004a*/ 	.short	(.L_17 - .L_16)
.L_16:
        /*004c*/ 	.word	0x00000000
        /*0050*/ 	.short	0x0001
        /*0052*/ 	.short	0x0008
        /*0054*/ 	.byte	0x00, 0xf5, 0x21, 0x00


	//----- nvinfo : EIATTR_KPARAM_INFO
	.align		4
.L_17:
        /*0058*/ 	.byte	0x04, 0x17
        /*005a*/ 	.short	(.L_19 - .L_18)
.L_18:
        /*005c*/ 	.word	0x00000000
        /*0060*/ 	.short	0x0000
        /*0062*/ 	.short	0x0000
        /*0064*/ 	.byte	0x00, 0xf5, 0x21, 0x00


	//----- nvinfo : EIATTR_SPARSE_MMA_MASK
	.align		4
.L_19:
        /*0068*/ 	.byte	0x03, 0x50
        /*006a*/ 	.short	0x0000


	//----- nvinfo : EIATTR_MAXREG_COUNT
	.align		4
        /*006c*/ 	.byte	0x03, 0x1b
        /*006e*/ 	.short	0x00ff


	//----- nvinfo : EIATTR_NUM_BARRIERS
	.align		4
        /*0070*/ 	.byte	0x02, 0x4c
        /*0072*/ 	.byte	0x01
	.zero		1


	//----- nvinfo : EIATTR_MERCURY_ISA_VERSION
	.align		4
        /*0074*/ 	.byte	0x03, 0x5f
        /*0076*/ 	.short	0x0101


	//----- nvinfo : EIATTR_VRC_CTA_INIT_COUNT
	.align		4
        /*0078*/ 	.byte	0x02, 0x4a
	.zero		1
	.zero		1


	//----- nvinfo : EIATTR_EXIT_INSTR_OFFSETS
	.align		4
        /*007c*/ 	.byte	0x04, 0x1c
        /*007e*/ 	.short	(.L_21 - .L_20)


	//   ....[0]....
.L_20:
        /*0080*/ 	.word	0x000000e0


	//   ....[1]....
        /*0084*/ 	.word	0x000005e0


	//----- nvinfo : EIATTR_CBANK_PARAM_SIZE
	.align		4
.L_21:
        /*0088*/ 	.byte	0x03, 0x19
        /*008a*/ 	.short	0x0024


	//----- nvinfo : EIATTR_PARAM_CBANK
	.align		4
        /*008c*/ 	.byte	0x04, 0x0a
        /*008e*/ 	.short	(.L_23 - .L_22)
	.align		4
.L_22:
        /*0090*/ 	.word	index@(.nv.constant0._Z9cuda_gemmILj16EEvPfS0_S0_iii)
        /*0094*/ 	.short	0x0380
        /*0096*/ 	.short	0x0024


	//----- nvinfo : EIATTR_SW_WAR
	.align		4
.L_23:
        /*0098*/ 	.byte	0x04, 0x36
        /*009a*/ 	.short	(.L_25 - .L_24)
.L_24:
        /*009c*/ 	.word	0x00000008
.L_25:


//--------------------- .nv.callgraph             --------------------------
	.section	.nv.callgraph,"",@"SHT_CUDA_CALLGRAPH"
	.align	4
	.sectionentsize	8
	.align		4
        /*0000*/ 	.word	0x00000000
	.align		4
        /*0004*/ 	.word	0xffffffff
	.align		4
        /*0008*/ 	.word	0x00000000
	.align		4
        /*000c*/ 	.word	0xfffffffe
	.align		4
        /*0010*/ 	.word	0x00000000
	.align		4
        /*0014*/ 	.word	0xfffffffd
	.align		4
        /*0018*/ 	.word	0x00000000
	.align		4
        /*001c*/ 	.word	0xfffffffc


//--------------------- .text._Z9cuda_gemmILj16EEvPfS0_S0_iii --------------------------
	.section	.text._Z9cuda_gemmILj16EEvPfS0_S0_iii,"ax",@progbits
	.align	128
        .global         _Z9cuda_gemmILj16EEvPfS0_S0_iii
        .type           _Z9cuda_gemmILj16EEvPfS0_S0_iii,@function
        .size           _Z9cuda_gemmILj16EEvPfS0_S0_iii,(.L_x_3 - _Z9cuda_gemmILj16EEvPfS0_S0_iii)
        .other          _Z9cuda_gemmILj16EEvPfS0_S0_iii,@"STO_CUDA_ENTRY STV_DEFAULT"
_Z9cuda_gemmILj16EEvPfS0_S0_iii:
.text._Z9cuda_gemmILj16EEvPfS0_S0_iii:
[----:B------:R-:W-:Y:S01]  /*0000*/  LDC R1, c[0x0][0x37c] ;  /* 0x0000df00ff017b82 */ /* 0x000fe20000000800 */
[----:B------:R-:W0:Y:S07]  /*0010*/  S2R R0, SR_TID.Y ;  /* 0x0000000000007919 */ /* 0x000e2e0000002200 */
[----:B------:R-:W1:Y:S01]  /*0020*/  S2UR UR4, SR_CTAID.Y ;  /* 0x00000000000479c3 */ /* 0x000e620000002600 */
[----:B------:R-:W2:Y:S01]  /*0030*/  LDCU UR9, c[0x0][0x360] ;  /* 0x00006c00ff0977ac */ /* 0x000ea20008000800 */
[----:B------:R-:W3:Y:S01]  /*0040*/  S2R R17, SR_TID.X ;  /* 0x0000000000117919 */ /* 0x000ee20000002100 */
[----:B------:R-:W1:Y:S05]  /*0050*/  LDCU UR6, c[0x0][0x364] ;  /* 0x00006c80ff0677ac */ /* 0x000e6a0008000800 */
[----:B------:R-:W2:Y:S01]  /*0060*/  S2UR UR5, SR_CTAID.X ;  /* 0x00000000000579c3 */ /* 0x000ea20000002500 */
[----:B------:R-:W4:Y:S01]  /*0070*/  LDCU.64 UR12, c[0x0][0x398] ;  /* 0x00007300ff0c77ac */ /* 0x000f220008000a00 */
[----:B-1----:R-:W-:-:S06]  /*0080*/  UIMAD UR6, UR6, UR4, URZ ;  /* 0x00000004060672a4 */ /* 0x002fcc000f8e02ff */
[----:B0-----:R-:W-:Y:S01]  /*0090*/  IADD3 R5, PT, PT, R0, UR6, RZ ;  /* 0x0000000600057c10 */ /* 0x001fe2000fffe0ff */
[----:B--2---:R-:W-:-:S03]  /*00a0*/  UIMAD UR5, UR9, UR5, URZ ;  /* 0x00000005090572a4 */ /* 0x004fc6000f8e02ff */
[----:B----4-:R-:W-:-:S03]  /*00b0*/  ISETP.GE.AND P0, PT, R5, UR12, PT ;  /* 0x0000000c05007c0c */ /* 0x010fc6000bf06270 */
[----:B---3--:R-:W-:-:S04]  /*00c0*/  IADD3 R4, PT, PT, R17, UR5, RZ ;  /* 0x0000000511047c10 */ /* 0x008fc8000fffe0ff */
[----:B------:R-:W-:-:S13]  /*00d0*/  ISETP.GE.OR P0, PT, R4, UR13, P0 ;  /* 0x0000000d04007c0c */ /* 0x000fda0008706670 */
[----:B------:R-:W-:Y:S05]  /*00e0*/  @P0 EXIT ;  /* 0x000000000000094d */ /* 0x000fea0003800000 */
[----:B------:R-:W0:Y:S01]  /*00f0*/  LDCU UR12, c[0x0][0x3a0] ;  /* 0x00007400ff0c77ac */ /* 0x000e220008000800 */
[----:B------:R-:W1:Y:S01]  /*0100*/  LDC.64 R2, c[0x0][0x390] ;  /* 0x0000e400ff027b82 */ /* 0x000e620000000a00 */
[----:B------:R-:W-:Y:S02]  /*0110*/  IMAD R5, R5, UR13, R4 ;  /* 0x0000000d05057c24 */ /* 0x000fe4000f8e0204 */
[----:B------:R-:W-:Y:S01]  /*0120*/  HFMA2 R9, -RZ, RZ, 0, 0 ;  /* 0x00000000ff097431 */ /* 0x000fe200000001ff */
[----:B------:R-:W2:Y:S01]  /*0130*/  LDCU.64 UR10, c[0x0][0x358] ;  /* 0x00006b00ff0a77ac */ /* 0x000ea20008000a00 */
[----:B0-----:R-:W-:Y:S01]  /*0140*/  UISETP.GE.AND UP0, UPT, UR12, 0x1, UPT ;  /* 0x000000010c00788c */ /* 0x001fe2000bf06270 */
[----:B-1----:R-:W-:-:S08]  /*0150*/  IMAD.WIDE R2, R5, 0x4, R2 ;  /* 0x0000000405027825 */ /* 0x002fd000078e0202 */
[----:B--2---:R-:W-:Y:S05]  /*0160*/  BRA.U !UP0, `(.L_x_0) ;  /* 0x0000000508187547 */ /* 0x004fea000b800000 */
[----:B------:R-:W0:Y:S01]  /*0170*/  S2UR UR8, SR_CgaCtaId ;  /* 0x00000000000879c3 */ /* 0x000e220000008800 */
[----:B------:R-:W-:Y:S01]  /*0180*/  UMOV UR4, 0x400 ;  /* 0x0000040000047882 */ /* 0x000fe20000000000 */
[----:B------:R-:W-:Y:S01]  /*0190*/  IMAD R25, R0, UR12, R17 ;  /* 0x0000000c00197c24 */ /* 0x000fe2000f8e0211 */
[----:B------:R-:W-:Y:S01]  /*01a0*/  UIADD3 UR7, UPT, UPT, UR4, 0x400, URZ ;  /* 0x0000040004077890 */ /* 0x000fe2000fffe0ff */
[----:B------:R-:W-:Y:S01]  /*01b0*/  MOV R9, RZ ;  /* 0x000000ff00097202 */ /* 0x000fe20000000f00 */
[----:B------:R-:W1:Y:S01]  /*01c0*/  LDCU.128 UR16, c[0x0][0x380] ;  /* 0x00007000ff1077ac */ /* 0x000e620008000c00 */
[----:B0-----:R-:W-:Y:S02]  /*01d0*/  ULEA UR4, UR8, UR4, 0x18 ;  /* 0x0000000408047291 */ /* 0x001fe4000f8ec0ff */
[----:B------:R-:W-:Y:S02]  /*01e0*/  ULEA UR7, UR8, UR7, 0x18 ;  /* 0x0000000708077291 */ /* 0x000fe4000f8ec0ff */
[----:B------:R-:W-:-:S02]  /*01f0*/  UIMAD UR8, UR6, UR12, URZ ;  /* 0x0000000c060872a4 */ /* 0x000fc4000f8e02ff */
[C---:B------:R-:W-:Y:S01]  /*0200*/  LEA R18, R0.reuse, UR4, 0x6 ;  /* 0x0000000400127c11 */ /* 0x040fe2000f8e30ff */
[----:B------:R-:W-:Y:S01]  /*0210*/  UMOV UR4, URZ ;  /* 0x000000ff00047c82 */ /* 0x000fe20008000000 */
[C---:B------:R-:W-:Y:S02]  /*0220*/  LEA R19, R17.reuse, UR7, 0x2 ;  /* 0x0000000711137c11 */ /* 0x040fe4000f8e10ff */
[----:B------:R-:W-:Y:S02]  /*0230*/  LEA R20, R17, R18, 0x2 ;  /* 0x0000001211147211 */ /* 0x000fe400078e10ff */
[----:B-1----:R-:W-:-:S07]  /*0240*/  LEA R16, R0, R19, 0x6 ;  /* 0x0000001300107211 */ /* 0x002fce00078e30ff */
.L_x_1:
[----:B------:R-:W-:Y:S02]  /*0250*/  IADD3 R6, PT, PT, R0, UR4, RZ ;  /* 0x0000000400067c10 */ /* 0x000fe4000fffe0ff */
[----:B------:R-:W-:-:S03]  /*0260*/  IADD3 R4, PT, PT, R25, UR4, RZ ;  /* 0x0000000419047c10 */ /* 0x000fc6000fffe0ff */
[----:B------:R-:W-:Y:S01]  /*0270*/  IMAD R6, R6, UR13, R17 ;  /* 0x0000000d06067c24 */ /* 0x000fe2000f8e0211 */
[----:B------:R-:W-:-:S04]  /*0280*/  IADD3 R5, P1, PT, R4, UR8, RZ ;  /* 0x0000000804057c10 */ /* 0x000fc8000ff3e0ff */
[----:B------:R-:W-:Y:S02]  /*0290*/  IADD3 R6, P0, PT, R6, UR5, RZ ;  /* 0x0000000506067c10 */ /* 0x000fe4000ff1e0ff */
[----:B------:R-:W-:Y:S02]  /*02a0*/  IADD3.X R8, PT, PT, RZ, RZ, RZ, P1, !PT ;  /* 0x000000ffff087210 */ /* 0x000fe40000ffe4ff */
[----:B------:R-:W-:Y:S02]  /*02b0*/  IADD3.X R7, PT, PT, RZ, RZ, RZ, P0, !PT ;  /* 0x000000ffff077210 */ /* 0x000fe400007fe4ff */
[C---:B------:R-:W-:Y:S02]  /*02c0*/  LEA R4, P1, R5.reuse, UR16, 0x2 ;  /* 0x0000001005047c11 */ /* 0x040fe4000f8210ff */
[----:B------:R-:W-:Y:S02]  /*02d0*/  LEA R10, P0, R6, UR18, 0x2 ;  /* 0x00000012060a7c11 */ /* 0x000fe4000f8010ff */
[----:B------:R-:W-:-:S02]  /*02e0*/  LEA.HI.X R5, R5, UR17, R8, 0x2, P1 ;  /* 0x0000001105057c11 */ /* 0x000fc400088f1408 */
[----:B------:R-:W-:-:S03]  /*02f0*/  LEA.HI.X R11, R6, UR19, R7, 0x2, P0 ;  /* 0x00000013060b7c11 */ /* 0x000fc600080f1407 */
[----:B------:R-:W2:Y:S04]  /*0300*/  LDG.E R21, desc[UR10][R4.64] ;  /* 0x0000000a04157981 */ /* 0x000ea8000c1e1900 */
[----:B------:R-:W3:Y:S01]  /*0310*/  LDG.E R11, desc[UR10][R10.64] ;  /* 0x0000000a0a0b7981 */ /* 0x000ee2000c1e1900 */
[----:B------:R-:W-:-:S04]  /*0320*/  UIADD3 UR4, UPT, UPT, UR9, UR4, URZ ;  /* 0x0000000409047290 */ /* 0x000fc8000fffe0ff */
[----:B------:R-:W-:Y:S01]  /*0330*/  UISETP.GE.AND UP0, UPT, UR4, UR12, UPT ;  /* 0x0000000c0400728c */ /* 0x000fe2000bf06270 */
[----:B--2---:R-:W-:Y:S04]  /*0340*/  STS [R20], R21 ;  /* 0x0000001514007388 */ /* 0x004fe80000000800 */
[----:B---3--:R-:W-:Y:S01]  /*0350*/  STS [R16], R11 ;  /* 0x0000000b10007388 */ /* 0x008fe20000000800 */
[----:B------:R-:W-:Y:S06]  /*0360*/  BAR.SYNC.DEFER_BLOCKING 0x0 ;  /* 0x0000000000007b1d */ /* 0x000fec0000010000 */
[----:B------:R-:W-:Y:S04]  /*0370*/  LDS R8, [R19] ;  /* 0x0000000013087984 */ /* 0x000fe80000000800 */
[----:B------:R-:W0:Y:S04]  /*0380*/  LDS.128 R12, [R18] ;  /* 0x00000000120c7984 */ /* 0x000e280000000c00 */
[----:B------:R-:W1:Y:S04]  /*0390*/  LDS R23, [R19+0x40] ;  /* 0x0000400013177984 */ /* 0x000e680000000800 */
[----:B------:R-:W2:Y:S04]  /*03a0*/  LDS R28, [R19+0x80] ;  /* 0x00008000131c7984 */ /* 0x000ea80000000800 */
[----:B------:R-:W3:Y:S04]  /*03b0*/  LDS R26, [R19+0xc0] ;  /* 0x0000c000131a7984 */ /* 0x000ee80000000800 */
[----:B------:R-:W-:Y:S04]  /*03c0*/  LDS R27, [R19+0x100] ;  /* 0x00010000131b7984 */ /* 0x000fe80000000800 */
[----:B------:R-:W4:Y:S04]  /*03d0*/  LDS.128 R4, [R18+0x10] ;  /* 0x0000100012047984 */ /* 0x000f280000000c00 */
[----:B------:R-:W5:Y:S04]  /*03e0*/  LDS R24, [R19+0x140] ;  /* 0x0001400013187984 */ /* 0x000f680000000800 */
[----:B------:R-:W5:Y:S04]  /*03f0*/  LDS R21, [R19+0x180] ;  /* 0x0001800013157984 */ /* 0x000f680000000800 */
[----:B------:R-:W5:Y:S01]  /*0400*/  LDS R22, [R19+0x1c0] ;  /* 0x0001c00013167984 */ /* 0x000f620000000800 */
[----:B0-----:R-:W-:-:S04]  /*0410*/  FFMA R8, R12, R8, R9 ;  /* 0x000000080c087223 */ /* 0x001fc80000000009 */
[----:B-1----:R-:W-:Y:S02]  /*0420*/  FFMA R13, R23, R13, R8 ;  /* 0x0000000d170d7223 */ /* 0x002fe40000000008 */
[----:B------:R-:W-:Y:S02]  /*0430*/  LDS R23, [R19+0x200] ;  /* 0x0002000013177984 */ /* 0x000fe40000000800 */
[----:B--2---:R-:W-:Y:S02]  /*0440*/  FFMA R13, R28, R14, R13 ;  /* 0x0000000e1c0d7223 */ /* 0x004fe4000000000d */
[----:B------:R-:W0:Y:S02]  /*0450*/  LDS.128 R8, [R18+0x20] ;  /* 0x0000200012087984 */ /* 0x000e240000000c00 */
[----:B---3--:R-:W-:Y:S02]  /*0460*/  FFMA R13, R26, R15, R13 ;  /* 0x0000000f1a0d7223 */ /* 0x008fe4000000000d */
[----:B------:R-:W1:Y:S02]  /*0470*/  LDS R26, [R19+0x240] ;  /* 0x00024000131a7984 */ /* 0x000e640000000800 */
[----:B----4-:R-:W-:-:S02]  /*0480*/  FFMA R13, R4, R27, R13 ;  /* 0x0000001b040d7223 */ /* 0x010fc4000000000d */
[----:B------:R-:W2:Y:S02]  /*0490*/  LDS R27, [R19+0x280] ;  /* 0x00028000131b7984 */ /* 0x000ea40000000800 */
[----:B-----5:R-:W-:Y:S02]  /*04a0*/  FFMA R24, R24, R5, R13 ;  /* 0x0000000518187223 */ /* 0x020fe4000000000d */
[----:B------:R-:W3:Y:S02]  /*04b0*/  LDS R4, [R19+0x2c0] ;  /* 0x0002c00013047984 */ /* 0x000ee40000000800 */
[----:B------:R-:W-:Y:S02]  /*04c0*/  FFMA R21, R21, R6, R24 ;  /* 0x0000000615157223 */ /* 0x000fe40000000018 */
[----:B------:R-:W-:Y:S02]  /*04d0*/  LDS R5, [R19+0x300] ;  /* 0x0003000013057984 */ /* 0x000fe40000000800 */
[----:B------:R-:W-:-:S02]  /*04e0*/  FFMA R21, R22, R7, R21 ;  /* 0x0000000716157223 */ /* 0x000fc40000000015 */
[----:B------:R-:W4:Y:S04]  /*04f0*/  LDS.128 R12, [R18+0x30] ;  /* 0x00003000120c7984 */ /* 0x000f280000000c00 */
[----:B------:R-:W5:Y:S04]  /*0500*/  LDS R22, [R19+0x340] ;  /* 0x0003400013167984 */ /* 0x000f680000000800 */
[----:B------:R-:W5:Y:S04]  /*0510*/  LDS R7, [R19+0x380] ;  /* 0x0003800013077984 */ /* 0x000f680000000800 */
[----:B------:R-:W5:Y:S01]  /*0520*/  LDS R6, [R19+0x3c0] ;  /* 0x0003c00013067984 */ /* 0x000f620000000800 */
[----:B0-----:R-:W-:-:S04]  /*0530*/  FFMA R21, R8, R23, R21 ;  /* 0x0000001708157223 */ /* 0x001fc80000000015 */
[----:B-1----:R-:W-:-:S04]  /*0540*/  FFMA R26, R26, R9, R21 ;  /* 0x000000091a1a7223 */ /* 0x002fc80000000015 */
[----:B--2---:R-:W-:-:S04]  /*0550*/  FFMA R27, R27, R10, R26 ;  /* 0x0000000a1b1b7223 */ /* 0x004fc8000000001a */
[----:B---3--:R-:W-:-:S04]  /*0560*/  FFMA R11, R4, R11, R27 ;  /* 0x0000000b040b7223 */ /* 0x008fc8000000001b */
[----:B----4-:R-:W-:-:S04]  /*0570*/  FFMA R5, R12, R5, R11 ;  /* 0x000000050c057223 */ /* 0x010fc8000000000b */
[----:B-----5:R-:W-:-:S04]  /*0580*/  FFMA R22, R22, R13, R5 ;  /* 0x0000000d16167223 */ /* 0x020fc80000000005 */
[----:B------:R-:W-:-:S04]  /*0590*/  FFMA R7, R7, R14, R22 ;  /* 0x0000000e07077223 */ /* 0x000fc80000000016 */
[----:B------:R-:W-:Y:S01]  /*05a0*/  FFMA R9, R6, R15, R7 ;  /* 0x0000000f06097223 */ /* 0x000fe20000000007 */
[----:B------:R-:W-:Y:S06]  /*05b0*/  BAR.SYNC.DEFER_BLOCKING 0x0 ;  /* 0x0000000000007b1d */ /* 0x000fec0000010000 */
[----:B------:R-:W-:Y:S05]  /*05c0*/  BRA.U !UP0, `(.L_x_1) ;  /* 0xfffffffd08207547 */ /* 0x000fea000b83ffff */
.L_x_0:
[----:B------:R-:W-:Y:S01]  /*05d0*/  STG.E desc[UR10][R2.64], R9 ;  /* 0x0000000902007986 */ /* 0x000fe2000c10190a */
[----:B------:R-:W-:Y:S05]  /*05e0*/  EXIT ;  /* 0x000000000000794d */ /* 0x000fea0003800000 */
.L_x_2:
[----:B------:R-:W-:-:S00]  /*05f0*/  BRA `(.L_x_2) ;  /* 0xfffffffc00fc7947 */ /* 0x000fc0000383ffff */
[----:B------:R-:W-:-:S00]  /*0600*/  NOP ;  /* 0x0000000000007918 */ /* 0x000fc00000000000 */
[----:B------:R-:W-:-:S00]  /*0610*/  NOP ;  /* 0x0000000000007918 */ /* 0x000fc00000000000 */
[----:B------:R-:W-:-:S00]  /*0620*/  NOP ;  /* 0x0000000000007918 */ /* 0x000fc00000000000 */
[----:B------:R-:W-:-:S00]  /*0630*/  NOP ;  /* 0x0000000000007918 */ /* 0x000fc00000000000 */
[----:B------:R-:W-:-:S00]  /*0640*/  NOP ;  /* 0x0000000000007918 */ /* 0x000fc00000000000 */
[----:B------:R-:W-:-:S00]  /*0650*/  NOP ;  /* 0x0000000000007918 */ /* 0x000fc00000000000 */
[----:B------:R-:W-:-:S00]  /*0660*/  NOP ;  /* 0x0000000000007918 */ /* 0x000fc00000000000 */
[----:B------:R-:W-:-:S00]  /*0670*/  NOP ;  /* 0x0000000000007918 */ /* 0x000fc00000000000 */
.L_x_3:


//--------------------- .nv.shared._Z9cuda_gemmILj16EEvPfS0_S0_iii --------------------------
	.section	.nv.shared._Z9cuda_gemmILj16EEvPfS0_S0_iii,"aw",@nobits
	.sectionflags	@""
	.align	4
.nv.shared._Z9cuda_gemmILj16EEvPfS0_S0_iii:
	.zero		3072


//--------------------- .nv.shared.reserved.0     --------------------------
	.section	.nv.shared.reserved.0,"aw",@nobits
	.weak		__nv_reservedSMEM_offset_0_alias
	.size		__nv_reservedSMEM_offset_0_alias, 0, 64
	.other		__nv_reservedSMEM_offset_0_alias,@"STO_CUDA_RESERVED_SHARED STV_DEFAULT"
__nv_reservedSMEM_offset_0_alias:
	.zero		0
	.zero		64


//--------------------- .nv.constant0._Z9cuda_gemmILj16EEvPfS0_S0_iii --------------------------
	.section	.nv.constant0._Z9cuda_gemmILj16EEvPfS0_S0_iii,"a",@progbits
	.sectionflags	@""
	.align	4
.nv.constant0._Z9cuda_gemmILj16EEvPfS0_S0_iii:
	.zero		932


//--------------------- SYMBOLS --------------------------

	.type		.nv.reservedSmem.offset0,@object
	.size		.nv.reservedSmem.offset0,0x4
	.type		.nv.reservedSmem.cap,@object
	.size		.nv.reservedSmem.cap,0x4
